// Exercise as many features of vector types as possible

.version 6.5
.target sm_60
.address_size 64

.func (.reg .v2 .u32 output) impl(
    .reg .v2 .u32 input
)
{
    .reg .v2 .u32   temp_v;
    .reg .u32       temp1;
    .reg .u32       temp2;

    mov.u32       temp1, input.x;
    mov.u32       temp2, input.y;
    add.u32       temp2, temp1, temp2;
    mov.u32       temp_v.x, temp2;
    mov.u32       temp_v.y, temp2;
    mov.u32       temp_v.x, temp_v.y;
    mov.v2.u32    output, temp_v;
    ret;
}

.visible .entry vector(
    .param .u64 input_p,
    .param .u64 output_p
)
{
    .reg .u64       in_addr;
    .reg .u64       out_addr;
    .reg .v2 .u32   temp;
    .reg .u32       temp1;
    .reg .u32       temp2;
    .reg .b64       packed;

    ld.param.u64    in_addr, [input_p];
    ld.param.u64    out_addr, [output_p];

    ld.v2.u32     temp, [in_addr];
    call (temp),  impl, (temp);
    mov.b64       packed, temp;
    st.v2.u32     [out_addr], temp;
    ret;
}

// ===== COMPILED SASS (sm_100) =====

	.target	sm_100

	.elftype	@"ET_EXEC"


//--------------------- .note.nv.tkinfo           --------------------------
	.section	.note.nv.tkinfo,"",@"SHT_NOTE"
	.sectionflags	@"SHF_NOTE_NV_TKINFO"
	.tkinfo
        /*0018*/ 	.word	0x00000002
        /*0030*/ 	.string	""
        /*0030*/ 	.string	"ptxas"
        /*0030*/ 	.string	"Cuda compilation tools, release 13.0, V13.0.88"
        /*0030*/ 	.string	"Build cuda_13.0.r13.0/compiler.36424714_0"
        /*0030*/ 	.string	"-arch sm_100 "



//--------------------- .note.nv.cuinfo           --------------------------
	.section	.note.nv.cuinfo,"",@"SHT_NOTE"
	.sectionflags	@"SHF_NOTE_NV_CUINFO"
        /*0018*/ 	.short	0x0002
        /*001a*/ 	.short	0x003c
        /*001c*/ 	.short	0x0082
	.zero		2


//--------------------- .nv.info                  --------------------------
	.section	.nv.info,"",@"SHT_CUDA_INFO"
	.align	4


	//----- nvinfo : EIATTR_REGCOUNT
	.align		4
        /*0000*/ 	.byte	0x04, 0x2f
        /*0002*/ 	.short	(.L_1 - .L_0)
	.align		4
.L_0:
        /*0004*/ 	.word	index@(vector)
        /*0008*/ 	.word	0x00000008


	//----- nvinfo : EIATTR_FRAME_SIZE
	.align		4
.L_1:
        /*000c*/ 	.byte	0x04, 0x11
        /*000e*/ 	.short	(.L_3 - .L_2)
	.align		4
.L_2:
        /*0010*/ 	.word	index@($vector$impl)
        /*0014*/ 	.word	0x00000000


	//----- nvinfo : EIATTR_FRAME_SIZE
	.align		4
.L_3:
        /*0018*/ 	.byte	0x04, 0x11
        /*001a*/ 	.short	(.L_5 - .L_4)
	.align		4
.L_4:
        /*001c*/ 	.word	index@(vector)
        /*0020*/ 	.word	0x00000000


	//----- nvinfo : EIATTR_MIN_STACK_SIZE
	.align		4
.L_5:
        /*0024*/ 	.byte	0x04, 0x12
        /*0026*/ 	.short	(.L_7 - .L_6)
	.align		4
.L_6:
        /*0028*/ 	.word	index@(vector)
        /*002c*/ 	.word	0x00000000
.L_7:


//--------------------- .nv.compat                --------------------------
	.section	.nv.compat,"",@"SHT_CUDA_COMPAT_INFO"
	.align	4
        /*0000*/ 	.byte	0x02, 0x09, 0x00, 0x00, 0x02, 0x02, 0x01, 0x00, 0x02, 0x05, 0x05, 0x00, 0x03, 0x07, 0x01, 0x01
        /*0010*/ 	.byte	0x02, 0x03, 0x00, 0x00, 0x02, 0x06, 0x01, 0x00, 0x04, 0x0b, 0x08, 0x00, 0x09, 0x00, 0x00, 0x00
        /*0020*/ 	.byte	0x00, 0x00, 0x00, 0x00


//--------------------- .nv.info.vector           --------------------------
	.section	.nv.info.vector,"",@"SHT_CUDA_INFO"
	.sectionflags	@""
	.align	4


	//----- nvinfo : EIATTR_CUDA_API_VERSION
	.align		4
        /*0000*/ 	.byte	0x04, 0x37
        /*0002*/ 	.short	(.L_9 - .L_8)
.L_8:
        /*0004*/ 	.word	0x00000082


	//----- nvinfo : EIATTR_KPARAM_INFO
	.align		4
.L_9:
        /*0008*/ 	.byte	0x04, 0x17
        /*000a*/ 	.short	(.L_11 - .L_10)
.L_10:
        /*000c*/ 	.word	0x00000000
        /*0010*/ 	.short	0x0001
        /*0012*/ 	.short	0x0008
        /*0014*/ 	.byte	0x00, 0xf0, 0x21, 0x00


	//----- nvinfo : EIATTR_KPARAM_INFO
	.align		4
.L_11:
        /*0018*/ 	.byte	0x04, 0x17
        /*001a*/ 	.short	(.L_13 - .L_12)
.L_12:
        /*001c*/ 	.word	0x00000000
        /*0020*/ 	.short	0x0000
        /*0022*/ 	.short	0x0000
        /*0024*/ 	.byte	0x00, 0xf0, 0x21, 0x00


	//----- nvinfo : EIATTR_SPARSE_MMA_MASK
	.align		4
.L_13:
        /*0028*/ 	.byte	0x03, 0x50
        /*002a*/ 	.short	0x0000


	//----- nvinfo : EIATTR_MAXREG_COUNT
	.align		4
        /*002c*/ 	.byte	0x03, 0x1b
        /*002e*/ 	.short	0x00ff


	//----- nvinfo : EIATTR_MERCURY_ISA_VERSION
	.align		4
        /*0030*/ 	.byte	0x03, 0x5f
        /*0032*/ 	.short	0x0101


	//----- nvinfo : EIATTR_VRC_CTA_INIT_COUNT
	.align		4
        /*0034*/ 	.byte	0x02, 0x4a
	.zero		1
	.zero		1


	//----- nvinfo : EIATTR_EXIT_INSTR_OFFSETS
	.align		4
        /*0038*/ 	.byte	0x04, 0x1c
        /*003a*/ 	.short	(.L_15 - .L_14)


	//   ....[0]....
.L_14:
        /*003c*/ 	.word	0x00000090


	//----- nvinfo : EIATTR_CRS_STACK_SIZE
	.align		4
.L_15:
        /*0040*/ 	.byte	0x04, 0x1e
        /*0042*/ 	.short	(.L_17 - .L_16)
.L_16:
        /*0044*/ 	.word	0x00000000


	//----- nvinfo : EIATTR_CBANK_PARAM_SIZE
	.align		4
.L_17:
        /*0048*/ 	.byte	0x03, 0x19
        /*004a*/ 	.short	0x0010


	//----- nvinfo : EIATTR_PARAM_CBANK
	.align		4
        /*004c*/ 	.byte	0x04, 0x0a
        /*004e*/ 	.short	(.L_19 - .L_18)
	.align		4
.L_18:
        /*0050*/ 	.word	index@(.nv.constant0.vector)
        /*0054*/ 	.short	0x0380
        /*0056*/ 	.short	0x0010


	//----- nvinfo : EIATTR_SW_WAR
	.align		4
.L_19:
        /*0058*/ 	.byte	0x04, 0x36
        /*005a*/ 	.short	(.L_21 - .L_20)
.L_20:
        /*005c*/ 	.word	0x00000008
.L_21:


//--------------------- .nv.callgraph             --------------------------
	.section	.nv.callgraph,"",@"SHT_CUDA_CALLGRAPH"
	.align	4
	.sectionentsize	8
	.align		4
        /*0000*/ 	.word	0x00000000
	.align		4
        /*0004*/ 	.word	0xffffffff
	.align		4
        /*0008*/ 	.word	0x00000000
	.align		4
        /*000c*/ 	.word	0xfffffffe
	.align		4
        /*0010*/ 	.word	0x00000000
	.align		4
        /*0014*/ 	.word	0xfffffffd
	.align		4
        /*0018*/ 	.word	0x00000000
	.align		4
        /*001c*/ 	.word	0xfffffffc


//--------------------- .text.vector              --------------------------
	.section	.text.vector,"ax",@progbits
	.align	128
        .global         vector
        .type           vector,@function
        .size           vector,(.L_x_1 - vector)
        .other          vector,@"STO_CUDA_ENTRY STV_DEFAULT"
vector:
.text.vector:
[----:B------:R-:W-:Y:S08]  /*0000*/  LDC R1, c[0x0][0x37c] ;  /* 0x0000df00ff017b82 */ /* 0x000ff00000000800 */
[----:B------:R-:W0:Y:S01]  /*0010*/  LDC.64 R2, c[0x0][0x380] ;  /* 0x0000e000ff027b82 */ /* 0x000e220000000a00 */
[----:B------:R-:W0:Y:S02]  /*0020*/  LDCU.64 UR4, c[0x0][0x358] ;  /* 0x00006b00ff0477ac */ /* 0x000e240008000a00 */
[----:B0-----:R-:W5:Y:S01]  /*0030*/  LD.E.64 R2, desc[UR4][R2.64] ;  /* 0x0000000402027980 */ /* 0x001f62000c101b00 */
[----:B------:R-:W-:-:S07]  /*0040*/  MOV R0, 0x60 ;  /* 0x0000006000007802 */ /* 0x000fce0000000f00 */
[----:B-----5:R-:W-:Y:S05]  /*0050*/  CALL.REL.NOINC `($vector$impl) ;  /* 0x0000000000107944 */ /* 0x020fea0003c00000 */
[----:B------:R-:W0:Y:S01]  /*0060*/  LDC.64 R2, c[0x0][0x388] ;  /* 0x0000e200ff027b82 */ /* 0x000e220000000a00 */
[----:B------:R-:W-:-:S05]  /*0070*/  IMAD.MOV.U32 R5, RZ, RZ, R4 ;  /* 0x000000ffff057224 */ /* 0x000fca00078e0004 */
[----:B0-----:R-:W-:Y:S01]  /*0080*/  ST.E.64 desc[UR4][R2.64], R4 ;  /* 0x0000000402007985 */ /* 0x001fe2000c101b04 */
[----:B------:R-:W-:Y:S05]  /*0090*/  EXIT ;  /* 0x000000000000794d */ /* 0x000fea0003800000 */
        .type           $vector$impl,@function
        .size           $vector$impl,(.L_x_1 - $vector$impl)
$vector$impl:
[----:B------:R-:W-:Y:S02]  /*00a0*/  IMAD.IADD R4, R2, 0x1, R3 ;  /* 0x0000000102047824 */ /* 0x000fe400078e0203 */
[----:B------:R-:W-:Y:S01]  /*00b0*/  HFMA2 R3, -RZ, RZ, 0, 0 ;  /* 0x00000000ff037431 */ /* 0x000fe200000001ff */
[----:B------:R-:W-:-:S04]  /*00c0*/  MOV R2, R0 ;  /* 0x0000000000027202 */ /* 0x000fc80000000f00 */
[----:B------:R-:W-:Y:S05]  /*00d0*/  RET.REL.NODEC R2 `(vector) ;  /* 0xfffffffc02c87950 */ /* 0x000fea0003c3ffff */
.L_x_0:
[----:B------:R-:W-:-:S00]  /*00e0*/  BRA `(.L_x_0) ;  /* 0xfffffffc00fc7947 */ /* 0x000fc0000383ffff */
[----:B------:R-:W-:-:S00]  /*00f0*/  NOP ;  /* 0x0000000000007918 */ /* 0x000fc00000000000 */
        /* <DEDUP_REMOVED lines=8> */
.L_x_1:


//--------------------- .nv.shared.reserved.0     --------------------------
	.section	.nv.shared.reserved.0,"aw",@nobits
	.weak		__nv_reservedSMEM_offset_0_alias
	.size		__nv_reservedSMEM_offset_0_alias, 0, 64
	.other		__nv_reservedSMEM_offset_0_alias,@"STO_CUDA_RESERVED_SHARED STV_DEFAULT"
__nv_reservedSMEM_offset_0_alias:
	.zero		0
	.zero		64


//--------------------- .nv.constant0.vector      --------------------------
	.section	.nv.constant0.vector,"a",@progbits
	.sectionflags	@""
	.align	4
.nv.constant0.vector:
	.zero		912


//--------------------- SYMBOLS --------------------------

	.type		.nv.reservedSmem.offset0,@object
	.size		.nv.reservedSmem.offset0,0x4
